//
// Generated by NVIDIA NVVM Compiler
//
// Compiler Build ID: CL-36424714
// Cuda compilation tools, release 13.0, V13.0.88
// Based on NVVM 20.0.0
//

.version 9.0
.target sm_100
.address_size 64

	// .globl	fill_bf16

.visible .entry fill_bf16(
	.param .u64 .ptr .align 1 fill_bf16_param_0,
	.param .align 2 .b8 fill_bf16_param_1[2],
	.param .u64 fill_bf16_param_2
)
{
	.reg .pred 	%p<2>;
	.reg .b16 	%rs<2>;
	.reg .b32 	%r<5>;
	.reg .b64 	%rd<7>;

	ld.param.u16 	%rs1, [fill_bf16_param_1];
	ld.param.u64 	%rd2, [fill_bf16_param_0];
	ld.param.u64 	%rd3, [fill_bf16_param_2];
	mov.u32 	%r1, %ctaid.x;
	mov.u32 	%r2, %ntid.x;
	mov.u32 	%r3, %tid.x;
	mad.lo.s32 	%r4, %r1, %r2, %r3;
	cvt.u64.u32 	%rd1, %r4;
	setp.le.u64 	%p1, %rd3, %rd1;
	@%p1 bra 	$L__BB0_2;
	cvta.to.global.u64 	%rd4, %rd2;
	shl.b64 	%rd5, %rd1, 1;
	add.s64 	%rd6, %rd4, %rd5;
	st.global.u16 	[%rd6], %rs1;
$L__BB0_2:
	ret;

}
	// .globl	fill_f16
.visible .entry fill_f16(
	.param .u64 .ptr .align 1 fill_f16_param_0,
	.param .align 2 .b8 fill_f16_param_1[2],
	.param .u64 fill_f16_param_2
)
{
	.reg .pred 	%p<2>;
	.reg .b16 	%rs<2>;
	.reg .b32 	%r<5>;
	.reg .b64 	%rd<7>;

	ld.param.u16 	%rs1, [fill_f16_param_1];
	ld.param.u64 	%rd2, [fill_f16_param_0];
	ld.param.u64 	%rd3, [fill_f16_param_2];
	mov.u32 	%r1, %ctaid.x;
	mov.u32 	%r2, %ntid.x;
	mov.u32 	%r3, %tid.x;
	mad.lo.s32 	%r4, %r1, %r2, %r3;
	cvt.u64.u32 	%rd1, %r4;
	setp.le.u64 	%p1, %rd3, %rd1;
	@%p1 bra 	$L__BB1_2;
	cvta.to.global.u64 	%rd4, %rd2;
	shl.b64 	%rd5, %rd1, 1;
	add.s64 	%rd6, %rd4, %rd5;
	st.global.u16 	[%rd6], %rs1;
$L__BB1_2:
	ret;

}
	// .globl	fill_f32
.visible .entry fill_f32(
	.param .u64 .ptr .align 1 fill_f32_param_0,
	.param .f32 fill_f32_param_1,
	.param .u64 fill_f32_param_2
)
{
	.reg .pred 	%p<2>;
	.reg .b32 	%r<5>;
	.reg .b32 	%f<2>;
	.reg .b64 	%rd<7>;

	ld.param.u64 	%rd2, [fill_f32_param_0];
	ld.param.f32 	%f1, [fill_f32_param_1];
	ld.param.u64 	%rd3, [fill_f32_param_2];
	mov.u32 	%r1, %ctaid.x;
	mov.u32 	%r2, %ntid.x;
	mov.u32 	%r3, %tid.x;
	mad.lo.s32 	%r4, %r1, %r2, %r3;
	cvt.u64.u32 	%rd1, %r4;
	setp.le.u64 	%p1, %rd3, %rd1;
	@%p1 bra 	$L__BB2_2;
	cvta.to.global.u64 	%rd4, %rd2;
	shl.b64 	%rd5, %rd1, 2;
	add.s64 	%rd6, %rd4, %rd5;
	st.global.f32 	[%rd6], %f1;
$L__BB2_2:
	ret;

}
	// .globl	fill_f64
.visible .entry fill_f64(
	.param .u64 .ptr .align 1 fill_f64_param_0,
	.param .f64 fill_f64_param_1,
	.param .u64 fill_f64_param_2
)
{
	.reg .pred 	%p<2>;
	.reg .b32 	%r<5>;
	.reg .b64 	%rd<7>;
	.reg .b64 	%fd<2>;

	ld.param.u64 	%rd2, [fill_f64_param_0];
	ld.param.f64 	%fd1, [fill_f64_param_1];
	ld.param.u64 	%rd3, [fill_f64_param_2];
	mov.u32 	%r1, %ctaid.x;
	mov.u32 	%r2, %ntid.x;
	mov.u32 	%r3, %tid.x;
	mad.lo.s32 	%r4, %r1, %r2, %r3;
	cvt.u64.u32 	%rd1, %r4;
	setp.le.u64 	%p1, %rd3, %rd1;
	@%p1 bra 	$L__BB3_2;
	cvta.to.global.u64 	%rd4, %rd2;
	shl.b64 	%rd5, %rd1, 3;
	add.s64 	%rd6, %rd4, %rd5;
	st.global.f64 	[%rd6], %fd1;
$L__BB3_2:
	ret;

}
	// .globl	fill_i64
.visible .entry fill_i64(
	.param .u64 .ptr .align 1 fill_i64_param_0,
	.param .u64 fill_i64_param_1,
	.param .u64 fill_i64_param_2
)
{
	.reg .pred 	%p<2>;
	.reg .b32 	%r<5>;
	.reg .b64 	%rd<8>;

	ld.param.u64 	%rd2, [fill_i64_param_0];
	ld.param.u64 	%rd3, [fill_i64_param_1];
	ld.param.u64 	%rd4, [fill_i64_param_2];
	mov.u32 	%r1, %ctaid.x;
	mov.u32 	%r2, %ntid.x;
	mov.u32 	%r3, %tid.x;
	mad.lo.s32 	%r4, %r1, %r2, %r3;
	cvt.u64.u32 	%rd1, %r4;
	setp.le.u64 	%p1, %rd4, %rd1;
	@%p1 bra 	$L__BB4_2;
	cvta.to.global.u64 	%rd5, %rd2;
	shl.b64 	%rd6, %rd1, 3;
	add.s64 	%rd7, %rd5, %rd6;
	st.global.u64 	[%rd7], %rd3;
$L__BB4_2:
	ret;

}
	// .globl	fill_u8
.visible .entry fill_u8(
	.param .u64 .ptr .align 1 fill_u8_param_0,
	.param .u8 fill_u8_param_1,
	.param .u64 fill_u8_param_2
)
{
	.reg .pred 	%p<2>;
	.reg .b16 	%rs<2>;
	.reg .b32 	%r<5>;
	.reg .b64 	%rd<6>;

	ld.param.u64 	%rd2, [fill_u8_param_0];
	ld.param.u8 	%rs1, [fill_u8_param_1];
	ld.param.u64 	%rd3, [fill_u8_param_2];
	mov.u32 	%r1, %ctaid.x;
	mov.u32 	%r2, %ntid.x;
	mov.u32 	%r3, %tid.x;
	mad.lo.s32 	%r4, %r1, %r2, %r3;
	cvt.u64.u32 	%rd1, %r4;
	setp.le.u64 	%p1, %rd3, %rd1;
	@%p1 bra 	$L__BB5_2;
	cvta.to.global.u64 	%rd4, %rd2;
	add.s64 	%rd5, %rd4, %rd1;
	st.global.u8 	[%rd5], %rs1;
$L__BB5_2:
	ret;

}


// ===== COMPILED SASS (sm_100) =====

	.target	sm_100

	.elftype	@"ET_EXEC"


//--------------------- .note.nv.tkinfo           --------------------------
	.section	.note.nv.tkinfo,"",@"SHT_NOTE"
	.sectionflags	@"SHF_NOTE_NV_TKINFO"
	.tkinfo
        /*0018*/ 	.word	0x00000002
        /*0030*/ 	.string	""
        /*0030*/ 	.string	"ptxas"
        /*0030*/ 	.string	"Cuda compilation tools, release 13.0, V13.0.88"
        /*0030*/ 	.string	"Build cuda_13.0.r13.0/compiler.36424714_0"
        /*0030*/ 	.string	"-arch sm_100 -m 64 "



//--------------------- .note.nv.cuinfo           --------------------------
	.section	.note.nv.cuinfo,"",@"SHT_NOTE"
	.sectionflags	@"SHF_NOTE_NV_CUINFO"
        /*0018*/ 	.short	0x0002
        /*001a*/ 	.short	0x0064
        /*001c*/ 	.short	0x0082
	.zero		2


//--------------------- .nv.info                  --------------------------
	.section	.nv.info,"",@"SHT_CUDA_INFO"
	.align	4


	//----- nvinfo : EIATTR_REGCOUNT
	.align		4
        /*0000*/ 	.byte	0x04, 0x2f
        /*0002*/ 	.short	(.L_1 - .L_0)
	.align		4
.L_0:
        /*0004*/ 	.word	index@(fill_bf16)
        /*0008*/ 	.word	0x00000008


	//----- nvinfo : EIATTR_FRAME_SIZE
	.align		4
.L_1:
        /*000c*/ 	.byte	0x04, 0x11
        /*000e*/ 	.short	(.L_3 - .L_2)
	.align		4
.L_2:
        /*0010*/ 	.word	index@(fill_bf16)
        /*0014*/ 	.word	0x00000000


	//----- nvinfo : EIATTR_REGCOUNT
	.align		4
.L_3:
        /*0018*/ 	.byte	0x04, 0x2f
        /*001a*/ 	.short	(.L_5 - .L_4)
	.align		4
.L_4:
        /*001c*/ 	.word	index@(fill_f16)
        /*0020*/ 	.word	0x00000008


	//----- nvinfo : EIATTR_FRAME_SIZE
	.align		4
.L_5:
        /*0024*/ 	.byte	0x04, 0x11
        /*0026*/ 	.short	(.L_7 - .L_6)
	.align		4
.L_6:
        /*0028*/ 	.word	index@(fill_f16)
        /*002c*/ 	.word	0x00000000


	//----- nvinfo : EIATTR_REGCOUNT
	.align		4
.L_7:
        /*0030*/ 	.byte	0x04, 0x2f
        /*0032*/ 	.short	(.L_9 - .L_8)
	.align		4
.L_8:
        /*0034*/ 	.word	index@(fill_f32)
        /*0038*/ 	.word	0x00000008


	//----- nvinfo : EIATTR_FRAME_SIZE
	.align		4
.L_9:
        /*003c*/ 	.byte	0x04, 0x11
        /*003e*/ 	.short	(.L_11 - .L_10)
	.align		4
.L_10:
        /*0040*/ 	.word	index@(fill_f32)
        /*0044*/ 	.word	0x00000000


	//----- nvinfo : EIATTR_REGCOUNT
	.align		4
.L_11:
        /*0048*/ 	.byte	0x04, 0x2f
        /*004a*/ 	.short	(.L_13 - .L_12)
	.align		4
.L_12:
        /*004c*/ 	.word	index@(fill_f64)
        /*0050*/ 	.word	0x00000008


	//----- nvinfo : EIATTR_FRAME_SIZE
	.align		4
.L_13:
        /*0054*/ 	.byte	0x04, 0x11
        /*0056*/ 	.short	(.L_15 - .L_14)
	.align		4
.L_14:
        /*0058*/ 	.word	index@(fill_f64)
        /*005c*/ 	.word	0x00000000


	//----- nvinfo : EIATTR_REGCOUNT
	.align		4
.L_15:
        /*0060*/ 	.byte	0x04, 0x2f
        /*0062*/ 	.short	(.L_17 - .L_16)
	.align		4
.L_16:
        /*0064*/ 	.word	index@(fill_i64)
        /*0068*/ 	.word	0x00000008


	//----- nvinfo : EIATTR_FRAME_SIZE
	.align		4
.L_17:
        /*006c*/ 	.byte	0x04, 0x11
        /*006e*/ 	.short	(.L_19 - .L_18)
	.align		4
.L_18:
        /*0070*/ 	.word	index@(fill_i64)
        /*0074*/ 	.word	0x00000000


	//----- nvinfo : EIATTR_REGCOUNT
	.align		4
.L_19:
        /*0078*/ 	.byte	0x04, 0x2f
        /*007a*/ 	.short	(.L_21 - .L_20)
	.align		4
.L_20:
        /*007c*/ 	.word	index@(fill_u8)
        /*0080*/ 	.word	0x00000008


	//----- nvinfo : EIATTR_FRAME_SIZE
	.align		4
.L_21:
        /*0084*/ 	.byte	0x04, 0x11
        /*0086*/ 	.short	(.L_23 - .L_22)
	.align		4
.L_22:
        /*0088*/ 	.word	index@(fill_u8)
        /*008c*/ 	.word	0x00000000


	//----- nvinfo : EIATTR_MIN_STACK_SIZE
	.align		4
.L_23:
        /*0090*/ 	.byte	0x04, 0x12
        /*0092*/ 	.short	(.L_25 - .L_24)
	.align		4
.L_24:
        /*0094*/ 	.word	index@(fill_u8)
        /*0098*/ 	.word	0x00000000


	//----- nvinfo : EIATTR_MIN_STACK_SIZE
	.align		4
.L_25:
        /*009c*/ 	.byte	0x04, 0x12
        /*009e*/ 	.short	(.L_27 - .L_26)
	.align		4
.L_26:
        /*00a0*/ 	.word	index@(fill_i64)
        /*00a4*/ 	.word	0x00000000


	//----- nvinfo : EIATTR_MIN_STACK_SIZE
	.align		4
.L_27:
        /*00a8*/ 	.byte	0x04, 0x12
        /*00aa*/ 	.short	(.L_29 - .L_28)
	.align		4
.L_28:
        /*00ac*/ 	.word	index@(fill_f64)
        /*00b0*/ 	.word	0x00000000


	//----- nvinfo : EIATTR_MIN_STACK_SIZE
	.align		4
.L_29:
        /*00b4*/ 	.byte	0x04, 0x12
        /*00b6*/ 	.short	(.L_31 - .L_30)
	.align		4
.L_30:
        /*00b8*/ 	.word	index@(fill_f32)
        /*00bc*/ 	.word	0x00000000


	//----- nvinfo : EIATTR_MIN_STACK_SIZE
	.align		4
.L_31:
        /*00c0*/ 	.byte	0x04, 0x12
        /*00c2*/ 	.short	(.L_33 - .L_32)
	.align		4
.L_32:
        /*00c4*/ 	.word	index@(fill_f16)
        /*00c8*/ 	.word	0x00000000


	//----- nvinfo : EIATTR_MIN_STACK_SIZE
	.align		4
.L_33:
        /*00cc*/ 	.byte	0x04, 0x12
        /*00ce*/ 	.short	(.L_35 - .L_34)
	.align		4
.L_34:
        /*00d0*/ 	.word	index@(fill_bf16)
        /*00d4*/ 	.word	0x00000000
.L_35:


//--------------------- .nv.compat                --------------------------
	.section	.nv.compat,"",@"SHT_CUDA_COMPAT_INFO"
	.align	4
        /*0000*/ 	.byte	0x02, 0x09, 0x00, 0x00, 0x02, 0x02, 0x01, 0x00, 0x02, 0x05, 0x05, 0x00, 0x03, 0x07, 0x01, 0x01
        /*0010*/ 	.byte	0x02, 0x03, 0x00, 0x00, 0x02, 0x06, 0x01, 0x00, 0x04, 0x0b, 0x08, 0x00, 0x09, 0x00, 0x00, 0x00
        /*0020*/ 	.byte	0x00, 0x00, 0x00, 0x00


//--------------------- .nv.info.fill_u8          --------------------------
	.section	.nv.info.fill_u8,"",@"SHT_CUDA_INFO"
	.sectionflags	@""
	.align	4


	//----- nvinfo : EIATTR_CUDA_API_VERSION
	.align		4
        /*0000*/ 	.byte	0x04, 0x37
        /*0002*/ 	.short	(.L_37 - .L_36)
.L_36:
        /*0004*/ 	.word	0x00000082


	//----- nvinfo : EIATTR_KPARAM_INFO
	.align		4
.L_37:
        /*0008*/ 	.byte	0x04, 0x17
        /*000a*/ 	.short	(.L_39 - .L_38)
.L_38:
        /*000c*/ 	.word	0x00000000
        /*0010*/ 	.short	0x0002
        /*0012*/ 	.short	0x0010
        /*0014*/ 	.byte	0x00, 0xf0, 0x21, 0x00


	//----- nvinfo : EIATTR_KPARAM_INFO
	.align		4
.L_39:
        /*0018*/ 	.byte	0x04, 0x17
        /*001a*/ 	.short	(.L_41 - .L_40)
.L_40:
        /*001c*/ 	.word	0x00000000
        /*0020*/ 	.short	0x0001
        /*0022*/ 	.short	0x0008
        /*0024*/ 	.byte	0x00, 0xf0, 0x05, 0x00


	//----- nvinfo : EIATTR_KPARAM_INFO
	.align		4
.L_41:
        /*0028*/ 	.byte	0x04, 0x17
        /*002a*/ 	.short	(.L_43 - .L_42)
.L_42:
        /*002c*/ 	.word	0x00000000
        /*0030*/ 	.short	0x0000
        /*0032*/ 	.short	0x0000
        /*0034*/ 	.byte	0x00, 0xf5, 0x21, 0x00


	//----- nvinfo : EIATTR_SPARSE_MMA_MASK
	.align		4
.L_43:
        /*0038*/ 	.byte	0x03, 0x50
        /*003a*/ 	.short	0x0000


	//----- nvinfo : EIATTR_MAXREG_COUNT
	.align		4
        /*003c*/ 	.byte	0x03, 0x1b
        /*003e*/ 	.short	0x00ff


	//----- nvinfo : EIATTR_MERCURY_ISA_VERSION
	.align		4
        /*0040*/ 	.byte	0x03, 0x5f
        /*0042*/ 	.short	0x0101


	//----- nvinfo : EIATTR_VRC_CTA_INIT_COUNT
	.align		4
        /*0044*/ 	.byte	0x02, 0x4a
	.zero		1
	.zero		1


	//----- nvinfo : EIATTR_EXIT_INSTR_OFFSETS
	.align		4
        /*0048*/ 	.byte	0x04, 0x1c
        /*004a*/ 	.short	(.L_45 - .L_44)


	//   ....[0]....
.L_44:
        /*004c*/ 	.word	0x00000080


	//   ....[1]....
        /*0050*/ 	.word	0x000000f0


	//----- nvinfo : EIATTR_CBANK_PARAM_SIZE
	.align		4
.L_45:
        /*0054*/ 	.byte	0x03, 0x19
        /*0056*/ 	.short	0x0018


	//----- nvinfo : EIATTR_PARAM_CBANK
	.align		4
        /*0058*/ 	.byte	0x04, 0x0a
        /*005a*/ 	.short	(.L_47 - .L_46)
	.align		4
.L_46:
        /*005c*/ 	.word	index@(.nv.constant0.fill_u8)
        /*0060*/ 	.short	0x0380
        /*0062*/ 	.short	0x0018


	//----- nvinfo : EIATTR_SW_WAR
	.align		4
.L_47:
        /*0064*/ 	.byte	0x04, 0x36
        /*0066*/ 	.short	(.L_49 - .L_48)
.L_48:
        /*0068*/ 	.word	0x00000008
.L_49:


//--------------------- .nv.info.fill_i64         --------------------------
	.section	.nv.info.fill_i64,"",@"SHT_CUDA_INFO"
	.sectionflags	@""
	.align	4


	//----- nvinfo : EIATTR_CUDA_API_VERSION
	.align		4
        /*0000*/ 	.byte	0x04, 0x37
        /*0002*/ 	.short	(.L_51 - .L_50)
.L_50:
        /*0004*/ 	.word	0x00000082


	//----- nvinfo : EIATTR_KPARAM_INFO
	.align		4
.L_51:
        /*0008*/ 	.byte	0x04, 0x17
        /*000a*/ 	.short	(.L_53 - .L_52)
.L_52:
        /*000c*/ 	.word	0x00000000
        /*0010*/ 	.short	0x0002
        /*0012*/ 	.short	0x0010
        /*0014*/ 	.byte	0x00, 0xf0, 0x21, 0x00


	//----- nvinfo : EIATTR_KPARAM_INFO
	.align		4
.L_53:
        /*0018*/ 	.byte	0x04, 0x17
        /*001a*/ 	.short	(.L_55 - .L_54)
.L_54:
        /*001c*/ 	.word	0x00000000
        /*0020*/ 	.short	0x0001
        /*0022*/ 	.short	0x0008
        /*0024*/ 	.byte	0x00, 0xf0, 0x21, 0x00


	//----- nvinfo : EIATTR_KPARAM_INFO
	.align		4
.L_55:
        /*0028*/ 	.byte	0x04, 0x17
        /*002a*/ 	.short	(.L_57 - .L_56)
.L_56:
        /*002c*/ 	.word	0x00000000
        /*0030*/ 	.short	0x0000
        /*0032*/ 	.short	0x0000
        /*0034*/ 	.byte	0x00, 0xf5, 0x21, 0x00


	//----- nvinfo : EIATTR_SPARSE_MMA_MASK
	.align		4
.L_57:
        /*0038*/ 	.byte	0x03, 0x50
        /*003a*/ 	.short	0x0000


	//----- nvinfo : EIATTR_MAXREG_COUNT
	.align		4
        /*003c*/ 	.byte	0x03, 0x1b
        /*003e*/ 	.short	0x00ff


	//----- nvinfo : EIATTR_MERCURY_ISA_VERSION
	.align		4
        /*0040*/ 	.byte	0x03, 0x5f
        /*0042*/ 	.short	0x0101


	//----- nvinfo : EIATTR_VRC_CTA_INIT_COUNT
	.align		4
        /*0044*/ 	.byte	0x02, 0x4a
	.zero		1
	.zero		1


	//----- nvinfo : EIATTR_EXIT_INSTR_OFFSETS
	.align		4
        /*0048*/ 	.byte	0x04, 0x1c
        /*004a*/ 	.short	(.L_59 - .L_58)


	//   ....[0]....
.L_58:
        /*004c*/ 	.word	0x00000080


	//   ....[1]....
        /*0050*/ 	.word	0x000000f0


	//----- nvinfo : EIATTR_CBANK_PARAM_SIZE
	.align		4
.L_59:
        /*0054*/ 	.byte	0x03, 0x19
        /*0056*/ 	.short	0x0018


	//----- nvinfo : EIATTR_PARAM_CBANK
	.align		4
        /*0058*/ 	.byte	0x04, 0x0a
        /*005a*/ 	.short	(.L_61 - .L_60)
	.align		4
.L_60:
        /*005c*/ 	.word	index@(.nv.constant0.fill_i64)
        /*0060*/ 	.short	0x0380
        /*0062*/ 	.short	0x0018


	//----- nvinfo : EIATTR_SW_WAR
	.align		4
.L_61:
        /*0064*/ 	.byte	0x04, 0x36
        /*0066*/ 	.short	(.L_63 - .L_62)
.L_62:
        /*0068*/ 	.word	0x00000008
.L_63:


//--------------------- .nv.info.fill_f64         --------------------------
	.section	.nv.info.fill_f64,"",@"SHT_CUDA_INFO"
	.sectionflags	@""
	.align	4


	//----- nvinfo : EIATTR_CUDA_API_VERSION
	.align		4
        /*0000*/ 	.byte	0x04, 0x37
        /*0002*/ 	.short	(.L_65 - .L_64)
.L_64:
        /*0004*/ 	.word	0x00000082


	//----- nvinfo : EIATTR_KPARAM_INFO
	.align		4
.L_65:
        /*0008*/ 	.byte	0x04, 0x17
        /*000a*/ 	.short	(.L_67 - .L_66)
.L_66:
        /*000c*/ 	.word	0x00000000
        /*0010*/ 	.short	0x0002
        /*0012*/ 	.short	0x0010
        /*0014*/ 	.byte	0x00, 0xf0, 0x21, 0x00


	//----- nvinfo : EIATTR_KPARAM_INFO
	.align		4
.L_67:
        /*0018*/ 	.byte	0x04, 0x17
        /*001a*/ 	.short	(.L_69 - .L_68)
.L_68:
        /*001c*/ 	.word	0x00000000
        /*0020*/ 	.short	0x0001
        /*0022*/ 	.short	0x0008
        /*0024*/ 	.byte	0x00, 0xf0, 0x21, 0x00


	//----- nvinfo : EIATTR_KPARAM_INFO
	.align		4
.L_69:
        /*0028*/ 	.byte	0x04, 0x17
        /*002a*/ 	.short	(.L_71 - .L_70)
.L_70:
        /*002c*/ 	.word	0x00000000
        /*0030*/ 	.short	0x0000
        /*0032*/ 	.short	0x0000
        /*0034*/ 	.byte	0x00, 0xf5, 0x21, 0x00


	//----- nvinfo : EIATTR_SPARSE_MMA_MASK
	.align		4
.L_71:
        /*0038*/ 	.byte	0x03, 0x50
        /*003a*/ 	.short	0x0000


	//----- nvinfo : EIATTR_MAXREG_COUNT
	.align		4
        /*003c*/ 	.byte	0x03, 0x1b
        /*003e*/ 	.short	0x00ff


	//----- nvinfo : EIATTR_MERCURY_ISA_VERSION
	.align		4
        /*0040*/ 	.byte	0x03, 0x5f
        /*0042*/ 	.short	0x0101


	//----- nvinfo : EIATTR_VRC_CTA_INIT_COUNT
	.align		4
        /*0044*/ 	.byte	0x02, 0x4a
	.zero		1
	.zero		1


	//----- nvinfo : EIATTR_EXIT_INSTR_OFFSETS
	.align		4
        /*0048*/ 	.byte	0x04, 0x1c
        /*004a*/ 	.short	(.L_73 - .L_72)


	//   ....[0]....
.L_72:
        /*004c*/ 	.word	0x00000080


	//   ....[1]....
        /*0050*/ 	.word	0x000000f0


	//----- nvinfo : EIATTR_CBANK_PARAM_SIZE
	.align		4
.L_73:
        /*0054*/ 	.byte	0x03, 0x19
        /*0056*/ 	.short	0x0018


	//----- nvinfo : EIATTR_PARAM_CBANK
	.align		4
        /*0058*/ 	.byte	0x04, 0x0a
        /*005a*/ 	.short	(.L_75 - .L_74)
	.align		4
.L_74:
        /*005c*/ 	.word	index@(.nv.constant0.fill_f64)
        /*0060*/ 	.short	0x0380
        /*0062*/ 	.short	0x0018


	//----- nvinfo : EIATTR_SW_WAR
	.align		4
.L_75:
        /*0064*/ 	.byte	0x04, 0x36
        /*0066*/ 	.short	(.L_77 - .L_76)
.L_76:
        /*0068*/ 	.word	0x00000008
.L_77:


//--------------------- .nv.info.fill_f32         --------------------------
	.section	.nv.info.fill_f32,"",@"SHT_CUDA_INFO"
	.sectionflags	@""
	.align	4


	//----- nvinfo : EIATTR_CUDA_API_VERSION
	.align		4
        /*0000*/ 	.byte	0x04, 0x37
        /*0002*/ 	.short	(.L_79 - .L_78)
.L_78:
        /*0004*/ 	.word	0x00000082


	//----- nvinfo : EIATTR_KPARAM_INFO
	.align		4
.L_79:
        /*0008*/ 	.byte	0x04, 0x17
        /*000a*/ 	.short	(.L_81 - .L_80)
.L_80:
        /*000c*/ 	.word	0x00000000
        /*0010*/ 	.short	0x0002
        /*0012*/ 	.short	0x0010
        /*0014*/ 	.byte	0x00, 0xf0, 0x21, 0x00


	//----- nvinfo : EIATTR_KPARAM_INFO
	.align		4
.L_81:
        /*0018*/ 	.byte	0x04, 0x17
        /*001a*/ 	.short	(.L_83 - .L_82)
.L_82:
        /*001c*/ 	.word	0x00000000
        /*0020*/ 	.short	0x0001
        /*0022*/ 	.short	0x0008
        /*0024*/ 	.byte	0x00, 0xf0, 0x11, 0x00


	//----- nvinfo : EIATTR_KPARAM_INFO
	.align		4
.L_83:
        /*0028*/ 	.byte	0x04, 0x17
        /*002a*/ 	.short	(.L_85 - .L_84)
.L_84:
        /*002c*/ 	.word	0x00000000
        /*0030*/ 	.short	0x0000
        /*0032*/ 	.short	0x0000
        /*0034*/ 	.byte	0x00, 0xf5, 0x21, 0x00


	//----- nvinfo : EIATTR_SPARSE_MMA_MASK
	.align		4
.L_85:
        /*0038*/ 	.byte	0x03, 0x50
        /*003a*/ 	.short	0x0000


	//----- nvinfo : EIATTR_MAXREG_COUNT
	.align		4
        /*003c*/ 	.byte	0x03, 0x1b
        /*003e*/ 	.short	0x00ff


	//----- nvinfo : EIATTR_MERCURY_ISA_VERSION
	.align		4
        /*0040*/ 	.byte	0x03, 0x5f
        /*0042*/ 	.short	0x0101


	//----- nvinfo : EIATTR_VRC_CTA_INIT_COUNT
	.align		4
        /*0044*/ 	.byte	0x02, 0x4a
	.zero		1
	.zero		1


	//----- nvinfo : EIATTR_EXIT_INSTR_OFFSETS
	.align		4
        /*0048*/ 	.byte	0x04, 0x1c
        /*004a*/ 	.short	(.L_87 - .L_86)


	//   ....[0]....
.L_86:
        /*004c*/ 	.word	0x00000080


	//   ....[1]....
        /*0050*/ 	.word	0x000000f0


	//----- nvinfo : EIATTR_CBANK_PARAM_SIZE
	.align		4
.L_87:
        /*0054*/ 	.byte	0x03, 0x19
        /*0056*/ 	.short	0x0018


	//----- nvinfo : EIATTR_PARAM_CBANK
	.align		4
        /*0058*/ 	.byte	0x04, 0x0a
        /*005a*/ 	.short	(.L_89 - .L_88)
	.align		4
.L_88:
        /*005c*/ 	.word	index@(.nv.constant0.fill_f32)
        /*0060*/ 	.short	0x0380
        /*0062*/ 	.short	0x0018


	//----- nvinfo : EIATTR_SW_WAR
	.align		4
.L_89:
        /*0064*/ 	.byte	0x04, 0x36
        /*0066*/ 	.short	(.L_91 - .L_90)
.L_90:
        /*0068*/ 	.word	0x00000008
.L_91:


//--------------------- .nv.info.fill_f16         --------------------------
	.section	.nv.info.fill_f16,"",@"SHT_CUDA_INFO"
	.sectionflags	@""
	.align	4


	//----- nvinfo : EIATTR_CUDA_API_VERSION
	.align		4
        /*0000*/ 	.byte	0x04, 0x37
        /*0002*/ 	.short	(.L_93 - .L_92)
.L_92:
        /*0004*/ 	.word	0x00000082


	//----- nvinfo : EIATTR_KPARAM_INFO
	.align		4
.L_93:
        /*0008*/ 	.byte	0x04, 0x17
        /*000a*/ 	.short	(.L_95 - .L_94)
.L_94:
        /*000c*/ 	.word	0x00000000
        /*0010*/ 	.short	0x0002
        /*0012*/ 	.short	0x0010
        /*0014*/ 	.byte	0x00, 0xf0, 0x21, 0x00


	//----- nvinfo : EIATTR_KPARAM_INFO
	.align		4
.L_95:
        /*0018*/ 	.byte	0x04, 0x17
        /*001a*/ 	.short	(.L_97 - .L_96)
.L_96:
        /*001c*/ 	.word	0x00000000
        /*0020*/ 	.short	0x0001
        /*0022*/ 	.short	0x0008
        /*0024*/ 	.byte	0x00, 0xf0, 0x09, 0x00


	//----- nvinfo : EIATTR_KPARAM_INFO
	.align		4
.L_97:
        /*0028*/ 	.byte	0x04, 0x17
        /*002a*/ 	.short	(.L_99 - .L_98)
.L_98:
        /*002c*/ 	.word	0x00000000
        /*0030*/ 	.short	0x0000
        /*0032*/ 	.short	0x0000
        /*0034*/ 	.byte	0x00, 0xf5, 0x21, 0x00


	//----- nvinfo : EIATTR_SPARSE_MMA_MASK
	.align		4
.L_99:
        /*0038*/ 	.byte	0x03, 0x50
        /*003a*/ 	.short	0x0000


	//----- nvinfo : EIATTR_MAXREG_COUNT
	.align		4
        /*003c*/ 	.byte	0x03, 0x1b
        /*003e*/ 	.short	0x00ff


	//----- nvinfo : EIATTR_MERCURY_ISA_VERSION
	.align		4
        /*0040*/ 	.byte	0x03, 0x5f
        /*0042*/ 	.short	0x0101


	//----- nvinfo : EIATTR_VRC_CTA_INIT_COUNT
	.align		4
        /*0044*/ 	.byte	0x02, 0x4a
	.zero		1
	.zero		1


	//----- nvinfo : EIATTR_EXIT_INSTR_OFFSETS
	.align		4
        /*0048*/ 	.byte	0x04, 0x1c
        /*004a*/ 	.short	(.L_101 - .L_100)


	//   ....[0]....
.L_100:
        /*004c*/ 	.word	0x00000080


	//   ....[1]....
        /*0050*/ 	.word	0x000000f0


	//----- nvinfo : EIATTR_CBANK_PARAM_SIZE
	.align		4
.L_101:
        /*0054*/ 	.byte	0x03, 0x19
        /*0056*/ 	.short	0x0018


	//----- nvinfo : EIATTR_PARAM_CBANK
	.align		4
        /*0058*/ 	.byte	0x04, 0x0a
        /*005a*/ 	.short	(.L_103 - .L_102)
	.align		4
.L_102:
        /*005c*/ 	.word	index@(.nv.constant0.fill_f16)
        /*0060*/ 	.short	0x0380
        /*0062*/ 	.short	0x0018


	//----- nvinfo : EIATTR_SW_WAR
	.align		4
.L_103:
        /*0064*/ 	.byte	0x04, 0x36
        /*0066*/ 	.short	(.L_105 - .L_104)
.L_104:
        /*0068*/ 	.word	0x00000008
.L_105:


//--------------------- .nv.info.fill_bf16        --------------------------
	.section	.nv.info.fill_bf16,"",@"SHT_CUDA_INFO"
	.sectionflags	@""
	.align	4


	//----- nvinfo : EIATTR_CUDA_API_VERSION
	.align		4
        /*0000*/ 	.byte	0x04, 0x37
        /*0002*/ 	.short	(.L_107 - .L_106)
.L_106:
        /*0004*/ 	.word	0x00000082


	//----- nvinfo : EIATTR_KPARAM_INFO
	.align		4
.L_107:
        /*0008*/ 	.byte	0x04, 0x17
        /*000a*/ 	.short	(.L_109 - .L_108)
.L_108:
        /*000c*/ 	.word	0x00000000
        /*0010*/ 	.short	0x0002
        /*0012*/ 	.short	0x0010
        /*0014*/ 	.byte	0x00, 0xf0, 0x21, 0x00


	//----- nvinfo : EIATTR_KPARAM_INFO
	.align		4
.L_109:
        /*0018*/ 	.byte	0x04, 0x17
        /*001a*/ 	.short	(.L_111 - .L_110)
.L_110:
        /*001c*/ 	.word	0x00000000
        /*0020*/ 	.short	0x0001
        /*0022*/ 	.short	0x0008
        /*0024*/ 	.byte	0x00, 0xf0, 0x09, 0x00


	//----- nvinfo : EIATTR_KPARAM_INFO
	.align		4
.L_111:
        /*0028*/ 	.byte	0x04, 0x17
        /*002a*/ 	.short	(.L_113 - .L_112)
.L_112:
        /*002c*/ 	.word	0x00000000
        /*0030*/ 	.short	0x0000
        /*0032*/ 	.short	0x0000
        /*0034*/ 	.byte	0x00, 0xf5, 0x21, 0x00


	//----- nvinfo : EIATTR_SPARSE_MMA_MASK
	.align		4
.L_113:
        /*0038*/ 	.byte	0x03, 0x50
        /*003a*/ 	.short	0x0000


	//----- nvinfo : EIATTR_MAXREG_COUNT
	.align		4
        /*003c*/ 	.byte	0x03, 0x1b
        /*003e*/ 	.short	0x00ff


	//----- nvinfo : EIATTR_MERCURY_ISA_VERSION
	.align		4
        /*0040*/ 	.byte	0x03, 0x5f
        /*0042*/ 	.short	0x0101


	//----- nvinfo : EIATTR_VRC_CTA_INIT_COUNT
	.align		4
        /*0044*/ 	.byte	0x02, 0x4a
	.zero		1
	.zero		1


	//----- nvinfo : EIATTR_EXIT_INSTR_OFFSETS
	.align		4
        /*0048*/ 	.byte	0x04, 0x1c
        /*004a*/ 	.short	(.L_115 - .L_114)


	//   ....[0]....
.L_114:
        /*004c*/ 	.word	0x00000080


	//   ....[1]....
        /*0050*/ 	.word	0x000000f0


	//----- nvinfo : EIATTR_CBANK_PARAM_SIZE
	.align		4
.L_115:
        /*0054*/ 	.byte	0x03, 0x19
        /*0056*/ 	.short	0x0018


	//----- nvinfo : EIATTR_PARAM_CBANK
	.align		4
        /*0058*/ 	.byte	0x04, 0x0a
        /*005a*/ 	.short	(.L_117 - .L_116)
	.align		4
.L_116:
        /*005c*/ 	.word	index@(.nv.constant0.fill_bf16)
        /*0060*/ 	.short	0x0380
        /*0062*/ 	.short	0x0018


	//----- nvinfo : EIATTR_SW_WAR
	.align		4
.L_117:
        /*0064*/ 	.byte	0x04, 0x36
        /*0066*/ 	.short	(.L_119 - .L_118)
.L_118:
        /*0068*/ 	.word	0x00000008
.L_119:


//--------------------- .nv.callgraph             --------------------------
	.section	.nv.callgraph,"",@"SHT_CUDA_CALLGRAPH"
	.align	4
	.sectionentsize	8
	.align		4
        /*0000*/ 	.word	0x00000000
	.align		4
        /*0004*/ 	.word	0xffffffff
	.align		4
        /*0008*/ 	.word	0x00000000
	.align		4
        /*000c*/ 	.word	0xfffffffe
	.align		4
        /*0010*/ 	.word	0x00000000
	.align		4
        /*0014*/ 	.word	0xfffffffd
	.align		4
        /*0018*/ 	.word	0x00000000
	.align		4
        /*001c*/ 	.word	0xfffffffc


//--------------------- .text.fill_u8             --------------------------
	.section	.text.fill_u8,"ax",@progbits
	.align	128
        .global         fill_u8
        .type           fill_u8,@function
        .size           fill_u8,(.L_x_6 - fill_u8)
        .other          fill_u8,@"STO_CUDA_ENTRY STV_DEFAULT"
fill_u8:
.text.fill_u8:
[----:B------:R-:W-:Y:S01]  /*0000*/  LDC R1, c[0x0][0x37c] ;  /* 0x0000df00ff017b82 */ /* 0x000fe20000000800 */
[----:B------:R-:W0:Y:S07]  /*0010*/  S2R R3, SR_TID.X ;  /* 0x0000000000037919 */ /* 0x000e2e0000002100 */
[----:B------:R-:W0:Y:S01]  /*0020*/  S2UR UR4, SR_CTAID.X ;  /* 0x00000000000479c3 */ /* 0x000e220000002500 */
[----:B------:R-:W1:Y:S07]  /*0030*/  LDCU.64 UR6, c[0x0][0x390] ;  /* 0x00007200ff0677ac */ /* 0x000e6e0008000a00 */
[----:B------:R-:W0:Y:S02]  /*0040*/  LDC R2, c[0x0][0x360] ;  /* 0x0000d800ff027b82 */ /* 0x000e240000000800 */
[----:B0-----:R-:W-:-:S05]  /*0050*/  IMAD R2, R2, UR4, R3 ;  /* 0x0000000402027c24 */ /* 0x001fca000f8e0203 */
[----:B-1----:R-:W-:-:S04]  /*0060*/  ISETP.GE.U32.AND P0, PT, R2, UR6, PT ;  /* 0x0000000602007c0c */ /* 0x002fc8000bf06070 */
[----:B------:R-:W-:-:S13]  /*0070*/  ISETP.GE.U32.AND.EX P0, PT, RZ, UR7, PT, P0 ;  /* 0x00000007ff007c0c */ /* 0x000fda000bf06100 */
[----:B------:R-:W-:Y:S05]  /*0080*/  @P0 EXIT ;  /* 0x000000000000094d */ /* 0x000fea0003800000 */
[----:B------:R-:W0:Y:S01]  /*0090*/  LDCU.64 UR6, c[0x0][0x380] ;  /* 0x00007000ff0677ac */ /* 0x000e220008000a00 */
[----:B------:R-:W1:Y:S01]  /*00a0*/  LDC.U8 R5, c[0x0][0x388] ;  /* 0x0000e200ff057b82 */ /* 0x000e620000000000 */
[----:B------:R-:W1:Y:S01]  /*00b0*/  LDCU.64 UR4, c[0x0][0x358] ;  /* 0x00006b00ff0477ac */ /* 0x000e620008000a00 */
[----:B0-----:R-:W-:-:S05]  /*00c0*/  IADD3 R2, P0, PT, R2, UR6, RZ ;  /* 0x0000000602027c10 */ /* 0x001fca000ff1e0ff */
[----:B------:R-:W-:-:S05]  /*00d0*/  IMAD.X R3, RZ, RZ, UR7, P0 ;  /* 0x00000007ff037e24 */ /* 0x000fca00080e06ff */
[----:B-1----:R-:W-:Y:S01]  /*00e0*/  STG.E.U8 desc[UR4][R2.64], R5 ;  /* 0x0000000502007986 */ /* 0x002fe2000c101104 */
[----:B------:R-:W-:Y:S05]  /*00f0*/  EXIT ;  /* 0x000000000000794d */ /* 0x000fea0003800000 */
.L_x_0:
[----:B------:R-:W-:-:S00]  /*0100*/  BRA `(.L_x_0) ;  /* 0xfffffffc00fc7947 */ /* 0x000fc0000383ffff */
[----:B------:R-:W-:-:S00]  /*0110*/  NOP ;  /* 0x0000000000007918 */ /* 0x000fc00000000000 */
        /* <DEDUP_REMOVED lines=14> */
.L_x_6:


//--------------------- .text.fill_i64            --------------------------
	.section	.text.fill_i64,"ax",@progbits
	.align	128
        .global         fill_i64
        .type           fill_i64,@function
        .size           fill_i64,(.L_x_7 - fill_i64)
        .other          fill_i64,@"STO_CUDA_ENTRY STV_DEFAULT"
fill_i64:
.text.fill_i64:
        /* <DEDUP_REMOVED lines=10> */
[----:B------:R-:W1:Y:S01]  /*00a0*/  LDC.64 R4, c[0x0][0x388] ;  /* 0x0000e200ff047b82 */ /* 0x000e620000000a00 */
[----:B------:R-:W1:Y:S01]  /*00b0*/  LDCU.64 UR4, c[0x0][0x358] ;  /* 0x00006b00ff0477ac */ /* 0x000e620008000a00 */
[----:B0-----:R-:W-:-:S04]  /*00c0*/  LEA R2, P0, R0, UR6, 0x3 ;  /* 0x0000000600027c11 */ /* 0x001fc8000f8018ff */
[----:B------:R-:W-:-:S05]  /*00d0*/  LEA.HI.X R3, R0, UR7, RZ, 0x3, P0 ;  /* 0x0000000700037c11 */ /* 0x000fca00080f1cff */
[----:B-1----:R-:W-:Y:S01]  /*00e0*/  STG.E.64 desc[UR4][R2.64], R4 ;  /* 0x0000000402007986 */ /* 0x002fe2000c101b04 */
[----:B------:R-:W-:Y:S05]  /*00f0*/  EXIT ;  /* 0x000000000000794d */ /* 0x000fea0003800000 */
.L_x_1:
        /* <DEDUP_REMOVED lines=16> */
.L_x_7:


//--------------------- .text.fill_f64            --------------------------
	.section	.text.fill_f64,"ax",@progbits
	.align	128
        .global         fill_f64
        .type           fill_f64,@function
        .size           fill_f64,(.L_x_8 - fill_f64)
        .other          fill_f64,@"STO_CUDA_ENTRY STV_DEFAULT"
fill_f64:
.text.fill_f64:
        /* <DEDUP_REMOVED lines=16> */
.L_x_2:
        /* <DEDUP_REMOVED lines=16> */
.L_x_8:


//--------------------- .text.fill_f32            --------------------------
	.section	.text.fill_f32,"ax",@progbits
	.align	128
        .global         fill_f32
        .type           fill_f32,@function
        .size           fill_f32,(.L_x_9 - fill_f32)
        .other          fill_f32,@"STO_CUDA_ENTRY STV_DEFAULT"
fill_f32:
.text.fill_f32:
        /* <DEDUP_REMOVED lines=10> */
[----:B------:R-:W1:Y:S01]  /*00a0*/  LDC R5, c[0x0][0x388] ;  /* 0x0000e200ff057b82 */ /* 0x000e620000000800 */
[----:B------:R-:W1:Y:S01]  /*00b0*/  LDCU.64 UR4, c[0x0][0x358] ;  /* 0x00006b00ff0477ac */ /* 0x000e620008000a00 */
[----:B0-----:R-:W-:-:S04]  /*00c0*/  LEA R2, P0, R0, UR6, 0x2 ;  /* 0x0000000600027c11 */ /* 0x001fc8000f8010ff */
[----:B------:R-:W-:-:S05]  /*00d0*/  LEA.HI.X R3, R0, UR7, RZ, 0x2, P0 ;  /* 0x0000000700037c11 */ /* 0x000fca00080f14ff */
[----:B-1----:R-:W-:Y:S01]  /*00e0*/  STG.E desc[UR4][R2.64], R5 ;  /* 0x0000000502007986 */ /* 0x002fe2000c101904 */
[----:B------:R-:W-:Y:S05]  /*00f0*/  EXIT ;  /* 0x000000000000794d */ /* 0x000fea0003800000 */
.L_x_3:
        /* <DEDUP_REMOVED lines=16> */
.L_x_9:


//--------------------- .text.fill_f16            --------------------------
	.section	.text.fill_f16,"ax",@progbits
	.align	128
        .global         fill_f16
        .type           fill_f16,@function
        .size           fill_f16,(.L_x_10 - fill_f16)
        .other          fill_f16,@"STO_CUDA_ENTRY STV_DEFAULT"
fill_f16:
.text.fill_f16:
        /* <DEDUP_REMOVED lines=10> */
[----:B------:R-:W1:Y:S01]  /*00a0*/  LDC.U16 R5, c[0x0][0x388] ;  /* 0x0000e200ff057b82 */ /* 0x000e620000000400 */
[----:B------:R-:W1:Y:S01]  /*00b0*/  LDCU.64 UR4, c[0x0][0x358] ;  /* 0x00006b00ff0477ac */ /* 0x000e620008000a00 */
[----:B0-----:R-:W-:-:S04]  /*00c0*/  LEA R2, P0, R0, UR6, 0x1 ;  /* 0x0000000600027c11 */ /* 0x001fc8000f8008ff */
[----:B------:R-:W-:-:S05]  /*00d0*/  LEA.HI.X R3, R0, UR7, RZ, 0x1, P0 ;  /* 0x0000000700037c11 */ /* 0x000fca00080f0cff */
[----:B-1----:R-:W-:Y:S01]  /*00e0*/  STG.E.U16 desc[UR4][R2.64], R5 ;  /* 0x0000000502007986 */ /* 0x002fe2000c101504 */
[----:B------:R-:W-:Y:S05]  /*00f0*/  EXIT ;  /* 0x000000000000794d */ /* 0x000fea0003800000 */
.L_x_4:
        /* <DEDUP_REMOVED lines=16> */
.L_x_10:


//--------------------- .text.fill_bf16           --------------------------
	.section	.text.fill_bf16,"ax",@progbits
	.align	128
        .global         fill_bf16
        .type           fill_bf16,@function
        .size           fill_bf16,(.L_x_11 - fill_bf16)
        .other          fill_bf16,@"STO_CUDA_ENTRY STV_DEFAULT"
fill_bf16:
.text.fill_bf16:
        /* <DEDUP_REMOVED lines=16> */
.L_x_5:
        /* <DEDUP_REMOVED lines=16> */
.L_x_11:


//--------------------- .nv.shared.reserved.0     --------------------------
	.section	.nv.shared.reserved.0,"aw",@nobits
	.weak		__nv_reservedSMEM_offset_0_alias
	.size		__nv_reservedSMEM_offset_0_alias, 0, 64
	.other		__nv_reservedSMEM_offset_0_alias,@"STO_CUDA_RESERVED_SHARED STV_DEFAULT"
__nv_reservedSMEM_offset_0_alias:
	.zero		0
	.zero		64


//--------------------- .nv.constant0.fill_u8     --------------------------
	.section	.nv.constant0.fill_u8,"a",@progbits
	.sectionflags	@""
	.align	4
.nv.constant0.fill_u8:
	.zero		920


//--------------------- .nv.constant0.fill_i64    --------------------------
	.section	.nv.constant0.fill_i64,"a",@progbits
	.sectionflags	@""
	.align	4
.nv.constant0.fill_i64:
	.zero		920


//--------------------- .nv.constant0.fill_f64    --------------------------
	.section	.nv.constant0.fill_f64,"a",@progbits
	.sectionflags	@""
	.align	4
.nv.constant0.fill_f64:
	.zero		920


//--------------------- .nv.constant0.fill_f32    --------------------------
	.section	.nv.constant0.fill_f32,"a",@progbits
	.sectionflags	@""
	.align	4
.nv.constant0.fill_f32:
	.zero		920


//--------------------- .nv.constant0.fill_f16    --------------------------
	.section	.nv.constant0.fill_f16,"a",@progbits
	.sectionflags	@""
	.align	4
.nv.constant0.fill_f16:
	.zero		920


//--------------------- .nv.constant0.fill_bf16   --------------------------
	.section	.nv.constant0.fill_bf16,"a",@progbits
	.sectionflags	@""
	.align	4
.nv.constant0.fill_bf16:
	.zero		920


//--------------------- SYMBOLS --------------------------

	.type		.nv.reservedSmem.offset0,@object
	.size		.nv.reservedSmem.offset0,0x4
